//
// Generated by NVIDIA NVVM Compiler
//
// Compiler Build ID: CL-36424714
// Cuda compilation tools, release 13.0, V13.0.88
// Based on NVVM 20.0.0
//

.version 9.0
.target sm_100
.address_size 64

	// .globl	_Z4ProdPiS_S_

.visible .entry _Z4ProdPiS_S_(
	.param .u64 .ptr .align 1 _Z4ProdPiS_S__param_0,
	.param .u64 .ptr .align 1 _Z4ProdPiS_S__param_1,
	.param .u64 .ptr .align 1 _Z4ProdPiS_S__param_2
)
{
	.reg .pred 	%p<2>;
	.reg .b32 	%r<5>;
	.reg .b64 	%rd<11>;

	ld.param.u64 	%rd1, [_Z4ProdPiS_S__param_0];
	ld.param.u64 	%rd2, [_Z4ProdPiS_S__param_1];
	ld.param.u64 	%rd3, [_Z4ProdPiS_S__param_2];
	mov.u32 	%r1, %tid.x;
	setp.gt.u32 	%p1, %r1, 9;
	@%p1 bra 	$L__BB0_2;
	cvta.to.global.u64 	%rd4, %rd1;
	cvta.to.global.u64 	%rd5, %rd2;
	cvta.to.global.u64 	%rd6, %rd3;
	mul.wide.u32 	%rd7, %r1, 4;
	add.s64 	%rd8, %rd4, %rd7;
	ld.global.u32 	%r2, [%rd8];
	add.s64 	%rd9, %rd5, %rd7;
	ld.global.u32 	%r3, [%rd9];
	mul.lo.s32 	%r4, %r3, %r2;
	add.s64 	%rd10, %rd6, %rd7;
	st.global.u32 	[%rd10], %r4;
$L__BB0_2:
	ret;

}


// ===== COMPILED SASS (sm_100) =====

	.target	sm_100

	.elftype	@"ET_EXEC"


//--------------------- .note.nv.tkinfo           --------------------------
	.section	.note.nv.tkinfo,"",@"SHT_NOTE"
	.sectionflags	@"SHF_NOTE_NV_TKINFO"
	.tkinfo
        /*0018*/ 	.word	0x00000002
        /*0030*/ 	.string	""
        /*0030*/ 	.string	"ptxas"
        /*0030*/ 	.string	"Cuda compilation tools, release 13.0, V13.0.88"
        /*0030*/ 	.string	"Build cuda_13.0.r13.0/compiler.36424714_0"
        /*0030*/ 	.string	"-arch sm_100 -m 64 "



//--------------------- .note.nv.cuinfo           --------------------------
	.section	.note.nv.cuinfo,"",@"SHT_NOTE"
	.sectionflags	@"SHF_NOTE_NV_CUINFO"
        /*0018*/ 	.short	0x0002
        /*001a*/ 	.short	0x0064
        /*001c*/ 	.short	0x0082
	.zero		2


//--------------------- .nv.info                  --------------------------
	.section	.nv.info,"",@"SHT_CUDA_INFO"
	.align	4


	//----- nvinfo : EIATTR_REGCOUNT
	.align		4
        /*0000*/ 	.byte	0x04, 0x2f
        /*0002*/ 	.short	(.L_1 - .L_0)
	.align		4
.L_0:
        /*0004*/ 	.word	index@(_Z4ProdPiS_S_)
        /*0008*/ 	.word	0x0000000c


	//----- nvinfo : EIATTR_FRAME_SIZE
	.align		4
.L_1:
        /*000c*/ 	.byte	0x04, 0x11
        /*000e*/ 	.short	(.L_3 - .L_2)
	.align		4
.L_2:
        /*0010*/ 	.word	index@(_Z4ProdPiS_S_)
        /*0014*/ 	.word	0x00000000


	//----- nvinfo : EIATTR_MIN_STACK_SIZE
	.align		4
.L_3:
        /*0018*/ 	.byte	0x04, 0x12
        /*001a*/ 	.short	(.L_5 - .L_4)
	.align		4
.L_4:
        /*001c*/ 	.word	index@(_Z4ProdPiS_S_)
        /*0020*/ 	.word	0x00000000
.L_5:


//--------------------- .nv.compat                --------------------------
	.section	.nv.compat,"",@"SHT_CUDA_COMPAT_INFO"
	.align	4
        /*0000*/ 	.byte	0x02, 0x09, 0x00, 0x00, 0x02, 0x02, 0x01, 0x00, 0x02, 0x05, 0x05, 0x00, 0x03, 0x07, 0x01, 0x01
        /*0010*/ 	.byte	0x02, 0x03, 0x00, 0x00, 0x02, 0x06, 0x01, 0x00, 0x04, 0x0b, 0x08, 0x00, 0x09, 0x00, 0x00, 0x00
        /*0020*/ 	.byte	0x00, 0x00, 0x00, 0x00


//--------------------- .nv.info._Z4ProdPiS_S_    --------------------------
	.section	.nv.info._Z4ProdPiS_S_,"",@"SHT_CUDA_INFO"
	.sectionflags	@""
	.align	4


	//----- nvinfo : EIATTR_CUDA_API_VERSION
	.align		4
        /*0000*/ 	.byte	0x04, 0x37
        /*0002*/ 	.short	(.L_7 - .L_6)
.L_6:
        /*0004*/ 	.word	0x00000082


	//----- nvinfo : EIATTR_KPARAM_INFO
	.align		4
.L_7:
        /*0008*/ 	.byte	0x04, 0x17
        /*000a*/ 	.short	(.L_9 - .L_8)
.L_8:
        /*000c*/ 	.word	0x00000000
        /*0010*/ 	.short	0x0002
        /*0012*/ 	.short	0x0010
        /*0014*/ 	.byte	0x00, 0xf5, 0x21, 0x00


	//----- nvinfo : EIATTR_KPARAM_INFO
	.align		4
.L_9:
        /*0018*/ 	.byte	0x04, 0x17
        /*001a*/ 	.short	(.L_11 - .L_10)
.L_10:
        /*001c*/ 	.word	0x00000000
        /*0020*/ 	.short	0x0001
        /*0022*/ 	.short	0x0008
        /*0024*/ 	.byte	0x00, 0xf5, 0x21, 0x00


	//----- nvinfo : EIATTR_KPARAM_INFO
	.align		4
.L_11:
        /*0028*/ 	.byte	0x04, 0x17
        /*002a*/ 	.short	(.L_13 - .L_12)
.L_12:
        /*002c*/ 	.word	0x00000000
        /*0030*/ 	.short	0x0000
        /*0032*/ 	.short	0x0000
        /*0034*/ 	.byte	0x00, 0xf5, 0x21, 0x00


	//----- nvinfo : EIATTR_SPARSE_MMA_MASK
	.align		4
.L_13:
        /*0038*/ 	.byte	0x03, 0x50
        /*003a*/ 	.short	0x0000


	//----- nvinfo : EIATTR_MAXREG_COUNT
	.align		4
        /*003c*/ 	.byte	0x03, 0x1b
        /*003e*/ 	.short	0x00ff


	//----- nvinfo : EIATTR_MERCURY_ISA_VERSION
	.align		4
        /*0040*/ 	.byte	0x03, 0x5f
        /*0042*/ 	.short	0x0101


	//----- nvinfo : EIATTR_VRC_CTA_INIT_COUNT
	.align		4
        /*0044*/ 	.byte	0x02, 0x4a
	.zero		1
	.zero		1


	//----- nvinfo : EIATTR_EXIT_INSTR_OFFSETS
	.align		4
        /*0048*/ 	.byte	0x04, 0x1c
        /*004a*/ 	.short	(.L_15 - .L_14)


	//   ....[0]....
.L_14:
        /*004c*/ 	.word	0x00000030


	//   ....[1]....
        /*0050*/ 	.word	0x000000f0


	//----- nvinfo : EIATTR_CBANK_PARAM_SIZE
	.align		4
.L_15:
        /*0054*/ 	.byte	0x03, 0x19
        /*0056*/ 	.short	0x0018


	//----- nvinfo : EIATTR_PARAM_CBANK
	.align		4
        /*0058*/ 	.byte	0x04, 0x0a
        /*005a*/ 	.short	(.L_17 - .L_16)
	.align		4
.L_16:
        /*005c*/ 	.word	index@(.nv.constant0._Z4ProdPiS_S_)
        /*0060*/ 	.short	0x0380
        /*0062*/ 	.short	0x0018


	//----- nvinfo : EIATTR_SW_WAR
	.align		4
.L_17:
        /*0064*/ 	.byte	0x04, 0x36
        /*0066*/ 	.short	(.L_19 - .L_18)
.L_18:
        /*0068*/ 	.word	0x00000008
.L_19:


//--------------------- .nv.callgraph             --------------------------
	.section	.nv.callgraph,"",@"SHT_CUDA_CALLGRAPH"
	.align	4
	.sectionentsize	8
	.align		4
        /*0000*/ 	.word	0x00000000
	.align		4
        /*0004*/ 	.word	0xffffffff
	.align		4
        /*0008*/ 	.word	0x00000000
	.align		4
        /*000c*/ 	.word	0xfffffffe
	.align		4
        /*0010*/ 	.word	0x00000000
	.align		4
        /*0014*/ 	.word	0xfffffffd
	.align		4
        /*0018*/ 	.word	0x00000000
	.align		4
        /*001c*/ 	.word	0xfffffffc


//--------------------- .text._Z4ProdPiS_S_       --------------------------
	.section	.text._Z4ProdPiS_S_,"ax",@progbits
	.align	128
        .global         _Z4ProdPiS_S_
        .type           _Z4ProdPiS_S_,@function
        .size           _Z4ProdPiS_S_,(.L_x_1 - _Z4ProdPiS_S_)
        .other          _Z4ProdPiS_S_,@"STO_CUDA_ENTRY STV_DEFAULT"
_Z4ProdPiS_S_:
.text._Z4ProdPiS_S_:
[----:B------:R-:W-:Y:S01]  /*0000*/  LDC R1, c[0x0][0x37c] ;  /* 0x0000df00ff017b82 */ /* 0x000fe20000000800 */
[----:B------:R-:W0:Y:S02]  /*0010*/  S2R R9, SR_TID.X ;  /* 0x0000000000097919 */ /* 0x000e240000002100 */
[----:B0-----:R-:W-:-:S13]  /*0020*/  ISETP.GT.U32.AND P0, PT, R9, 0x9, PT ;  /* 0x000000090900780c */ /* 0x001fda0003f04070 */
[----:B------:R-:W-:Y:S05]  /*0030*/  @P0 EXIT ;  /* 0x000000000000094d */ /* 0x000fea0003800000 */
[----:B------:R-:W0:Y:S01]  /*0040*/  LDC.64 R2, c[0x0][0x380] ;  /* 0x0000e000ff027b82 */ /* 0x000e220000000a00 */
[----:B------:R-:W1:Y:S07]  /*0050*/  LDCU.64 UR4, c[0x0][0x358] ;  /* 0x00006b00ff0477ac */ /* 0x000e6e0008000a00 */
[----:B------:R-:W2:Y:S08]  /*0060*/  LDC.64 R4, c[0x0][0x388] ;  /* 0x0000e200ff047b82 */ /* 0x000eb00000000a00 */
[----:B------:R-:W3:Y:S01]  /*0070*/  LDC.64 R6, c[0x0][0x390] ;  /* 0x0000e400ff067b82 */ /* 0x000ee20000000a00 */
[----:B0-----:R-:W-:-:S06]  /*0080*/  IMAD.WIDE.U32 R2, R9, 0x4, R2 ;  /* 0x0000000409027825 */ /* 0x001fcc00078e0002 */
[----:B-1----:R-:W4:Y:S01]  /*0090*/  LDG.E R2, desc[UR4][R2.64] ;  /* 0x0000000402027981 */ /* 0x002f22000c1e1900 */
[----:B--2---:R-:W-:-:S06]  /*00a0*/  IMAD.WIDE.U32 R4, R9, 0x4, R4 ;  /* 0x0000000409047825 */ /* 0x004fcc00078e0004 */
[----:B------:R-:W4:Y:S01]  /*00b0*/  LDG.E R5, desc[UR4][R4.64] ;  /* 0x0000000404057981 */ /* 0x000f22000c1e1900 */
[----:B---3--:R-:W-:-:S04]  /*00c0*/  IMAD.WIDE.U32 R6, R9, 0x4, R6 ;  /* 0x0000000409067825 */ /* 0x008fc800078e0006 */
[----:B----4-:R-:W-:-:S05]  /*00d0*/  IMAD R9, R2, R5, RZ ;  /* 0x0000000502097224 */ /* 0x010fca00078e02ff */
[----:B------:R-:W-:Y:S01]  /*00e0*/  STG.E desc[UR4][R6.64], R9 ;  /* 0x0000000906007986 */ /* 0x000fe2000c101904 */
[----:B------:R-:W-:Y:S05]  /*00f0*/  EXIT ;  /* 0x000000000000794d */ /* 0x000fea0003800000 */
.L_x_0:
[----:B------:R-:W-:-:S00]  /*0100*/  BRA `(.L_x_0) ;  /* 0xfffffffc00fc7947 */ /* 0x000fc0000383ffff */
[----:B------:R-:W-:-:S00]  /*0110*/  NOP ;  /* 0x0000000000007918 */ /* 0x000fc00000000000 */
        /* <DEDUP_REMOVED lines=14> */
.L_x_1:


//--------------------- .nv.shared.reserved.0     --------------------------
	.section	.nv.shared.reserved.0,"aw",@nobits
	.weak		__nv_reservedSMEM_offset_0_alias
	.size		__nv_reservedSMEM_offset_0_alias, 0, 64
	.other		__nv_reservedSMEM_offset_0_alias,@"STO_CUDA_RESERVED_SHARED STV_DEFAULT"
__nv_reservedSMEM_offset_0_alias:
	.zero		0
	.zero		64


//--------------------- .nv.constant0._Z4ProdPiS_S_ --------------------------
	.section	.nv.constant0._Z4ProdPiS_S_,"a",@progbits
	.sectionflags	@""
	.align	4
.nv.constant0._Z4ProdPiS_S_:
	.zero		920


//--------------------- SYMBOLS --------------------------

	.type		.nv.reservedSmem.offset0,@object
	.size		.nv.reservedSmem.offset0,0x4
